//
// Generated by NVIDIA NVVM Compiler
//
// Compiler Build ID: CL-36424714
// Cuda compilation tools, release 13.0, V13.0.88
// Based on NVVM 20.0.0
//

.version 9.0
.target sm_100
.address_size 64

	// .globl	_Z13countWordsGPUPKcPii

.visible .entry _Z13countWordsGPUPKcPii(
	.param .u64 .ptr .align 1 _Z13countWordsGPUPKcPii_param_0,
	.param .u64 .ptr .align 1 _Z13countWordsGPUPKcPii_param_1,
	.param .u32 _Z13countWordsGPUPKcPii_param_2
)
{
	.reg .pred 	%p<6>;
	.reg .b16 	%rs<2>;
	.reg .b32 	%r<20>;
	.reg .b64 	%rd<7>;

	ld.param.u64 	%rd2, [_Z13countWordsGPUPKcPii_param_0];
	ld.param.u64 	%rd3, [_Z13countWordsGPUPKcPii_param_1];
	ld.param.u32 	%r9, [_Z13countWordsGPUPKcPii_param_2];
	mov.u32 	%r11, %ctaid.x;
	mov.u32 	%r1, %ntid.x;
	mov.u32 	%r12, %tid.x;
	mad.lo.s32 	%r17, %r11, %r1, %r12;
	setp.ge.s32 	%p1, %r17, %r9;
	mov.b32 	%r19, 0;
	@%p1 bra 	$L__BB0_3;
	mov.u32 	%r14, %nctaid.x;
	mul.lo.s32 	%r3, %r1, %r14;
	cvta.to.global.u64 	%rd1, %rd2;
	mov.b32 	%r19, 0;
$L__BB0_2:
	cvt.s64.s32 	%rd4, %r17;
	add.s64 	%rd5, %rd1, %rd4;
	ld.global.u8 	%rs1, [%rd5];
	setp.eq.s16 	%p2, %rs1, 32;
	setp.eq.s16 	%p3, %rs1, 10;
	or.pred  	%p4, %p2, %p3;
	selp.u32 	%r15, 1, 0, %p4;
	add.s32 	%r19, %r19, %r15;
	add.s32 	%r17, %r17, %r3;
	setp.lt.s32 	%p5, %r17, %r9;
	@%p5 bra 	$L__BB0_2;
$L__BB0_3:
	cvta.to.global.u64 	%rd6, %rd3;
	atom.global.add.u32 	%r16, [%rd6], %r19;
	ret;

}


// ===== COMPILED SASS (sm_100) =====

	.target	sm_100

	.elftype	@"ET_EXEC"


//--------------------- .note.nv.tkinfo           --------------------------
	.section	.note.nv.tkinfo,"",@"SHT_NOTE"
	.sectionflags	@"SHF_NOTE_NV_TKINFO"
	.tkinfo
        /*0018*/ 	.word	0x00000002
        /*0030*/ 	.string	""
        /*0030*/ 	.string	"ptxas"
        /*0030*/ 	.string	"Cuda compilation tools, release 13.0, V13.0.88"
        /*0030*/ 	.string	"Build cuda_13.0.r13.0/compiler.36424714_0"
        /*0030*/ 	.string	"-arch sm_100 -m 64 "



//--------------------- .note.nv.cuinfo           --------------------------
	.section	.note.nv.cuinfo,"",@"SHT_NOTE"
	.sectionflags	@"SHF_NOTE_NV_CUINFO"
        /*0018*/ 	.short	0x0002
        /*001a*/ 	.short	0x0064
        /*001c*/ 	.short	0x0082
	.zero		2


//--------------------- .nv.info                  --------------------------
	.section	.nv.info,"",@"SHT_CUDA_INFO"
	.align	4


	//----- nvinfo : EIATTR_REGCOUNT
	.align		4
        /*0000*/ 	.byte	0x04, 0x2f
        /*0002*/ 	.short	(.L_1 - .L_0)
	.align		4
.L_0:
        /*0004*/ 	.word	index@(_Z13countWordsGPUPKcPii)
        /*0008*/ 	.word	0x0000000a


	//----- nvinfo : EIATTR_FRAME_SIZE
	.align		4
.L_1:
        /*000c*/ 	.byte	0x04, 0x11
        /*000e*/ 	.short	(.L_3 - .L_2)
	.align		4
.L_2:
        /*0010*/ 	.word	index@(_Z13countWordsGPUPKcPii)
        /*0014*/ 	.word	0x00000000


	//----- nvinfo : EIATTR_MIN_STACK_SIZE
	.align		4
.L_3:
        /*0018*/ 	.byte	0x04, 0x12
        /*001a*/ 	.short	(.L_5 - .L_4)
	.align		4
.L_4:
        /*001c*/ 	.word	index@(_Z13countWordsGPUPKcPii)
        /*0020*/ 	.word	0x00000000
.L_5:


//--------------------- .nv.compat                --------------------------
	.section	.nv.compat,"",@"SHT_CUDA_COMPAT_INFO"
	.align	4
        /*0000*/ 	.byte	0x02, 0x09, 0x00, 0x00, 0x02, 0x02, 0x01, 0x00, 0x02, 0x05, 0x05, 0x00, 0x03, 0x07, 0x01, 0x01
        /*0010*/ 	.byte	0x02, 0x03, 0x00, 0x00, 0x02, 0x06, 0x01, 0x00, 0x04, 0x0b, 0x08, 0x00, 0x09, 0x00, 0x00, 0x00
        /*0020*/ 	.byte	0x00, 0x00, 0x00, 0x00


//--------------------- .nv.info._Z13countWordsGPUPKcPii --------------------------
	.section	.nv.info._Z13countWordsGPUPKcPii,"",@"SHT_CUDA_INFO"
	.sectionflags	@""
	.align	4


	//----- nvinfo : EIATTR_CUDA_API_VERSION
	.align		4
        /*0000*/ 	.byte	0x04, 0x37
        /*0002*/ 	.short	(.L_7 - .L_6)
.L_6:
        /*0004*/ 	.word	0x00000082


	//----- nvinfo : EIATTR_KPARAM_INFO
	.align		4
.L_7:
        /*0008*/ 	.byte	0x04, 0x17
        /*000a*/ 	.short	(.L_9 - .L_8)
.L_8:
        /*000c*/ 	.word	0x00000000
        /*0010*/ 	.short	0x0002
        /*0012*/ 	.short	0x0010
        /*0014*/ 	.byte	0x00, 0xf0, 0x11, 0x00


	//----- nvinfo : EIATTR_KPARAM_INFO
	.align		4
.L_9:
        /*0018*/ 	.byte	0x04, 0x17
        /*001a*/ 	.short	(.L_11 - .L_10)
.L_10:
        /*001c*/ 	.word	0x00000000
        /*0020*/ 	.short	0x0001
        /*0022*/ 	.short	0x0008
        /*0024*/ 	.byte	0x00, 0xf5, 0x21, 0x00


	//----- nvinfo : EIATTR_KPARAM_INFO
	.align		4
.L_11:
        /*0028*/ 	.byte	0x04, 0x17
        /*002a*/ 	.short	(.L_13 - .L_12)
.L_12:
        /*002c*/ 	.word	0x00000000
        /*0030*/ 	.short	0x0000
        /*0032*/ 	.short	0x0000
        /*0034*/ 	.byte	0x00, 0xf5, 0x21, 0x00


	//----- nvinfo : EIATTR_SPARSE_MMA_MASK
	.align		4
.L_13:
        /*0038*/ 	.byte	0x03, 0x50
        /*003a*/ 	.short	0x0000


	//----- nvinfo : EIATTR_MAXREG_COUNT
	.align		4
        /*003c*/ 	.byte	0x03, 0x1b
        /*003e*/ 	.short	0x00ff


	//----- nvinfo : EIATTR_MERCURY_ISA_VERSION
	.align		4
        /*0040*/ 	.byte	0x03, 0x5f
        /*0042*/ 	.short	0x0101


	//----- nvinfo : EIATTR_INT_WARP_WIDE_INSTR_OFFSETS
	.align		4
        /*0044*/ 	.byte	0x04, 0x31
        /*0046*/ 	.short	(.L_15 - .L_14)


	//   ....[0]....
.L_14:
        /*0048*/ 	.word	0x000001c0


	//   ....[1]....
        /*004c*/ 	.word	0x000001e0


	//----- nvinfo : EIATTR_VRC_CTA_INIT_COUNT
	.align		4
.L_15:
        /*0050*/ 	.byte	0x02, 0x4a
	.zero		1
	.zero		1


	//----- nvinfo : EIATTR_EXIT_INSTR_OFFSETS
	.align		4
        /*0054*/ 	.byte	0x04, 0x1c
        /*0056*/ 	.short	(.L_17 - .L_16)


	//   ....[0]....
.L_16:
        /*0058*/ 	.word	0x00000230


	//----- nvinfo : EIATTR_CRS_STACK_SIZE
	.align		4
.L_17:
        /*005c*/ 	.byte	0x04, 0x1e
        /*005e*/ 	.short	(.L_19 - .L_18)
.L_18:
        /*0060*/ 	.word	0x00000000


	//----- nvinfo : EIATTR_CBANK_PARAM_SIZE
	.align		4
.L_19:
        /*0064*/ 	.byte	0x03, 0x19
        /*0066*/ 	.short	0x0014


	//----- nvinfo : EIATTR_PARAM_CBANK
	.align		4
        /*0068*/ 	.byte	0x04, 0x0a
        /*006a*/ 	.short	(.L_21 - .L_20)
	.align		4
.L_20:
        /*006c*/ 	.word	index@(.nv.constant0._Z13countWordsGPUPKcPii)
        /*0070*/ 	.short	0x0380
        /*0072*/ 	.short	0x0014


	//----- nvinfo : EIATTR_SW_WAR
	.align		4
.L_21:
        /*0074*/ 	.byte	0x04, 0x36
        /*0076*/ 	.short	(.L_23 - .L_22)
.L_22:
        /*0078*/ 	.word	0x00000008
.L_23:


//--------------------- .nv.callgraph             --------------------------
	.section	.nv.callgraph,"",@"SHT_CUDA_CALLGRAPH"
	.align	4
	.sectionentsize	8
	.align		4
        /*0000*/ 	.word	0x00000000
	.align		4
        /*0004*/ 	.word	0xffffffff
	.align		4
        /*0008*/ 	.word	0x00000000
	.align		4
        /*000c*/ 	.word	0xfffffffe
	.align		4
        /*0010*/ 	.word	0x00000000
	.align		4
        /*0014*/ 	.word	0xfffffffd
	.align		4
        /*0018*/ 	.word	0x00000000
	.align		4
        /*001c*/ 	.word	0xfffffffc


//--------------------- .text._Z13countWordsGPUPKcPii --------------------------
	.section	.text._Z13countWordsGPUPKcPii,"ax",@progbits
	.align	128
        .global         _Z13countWordsGPUPKcPii
        .type           _Z13countWordsGPUPKcPii,@function
        .size           _Z13countWordsGPUPKcPii,(.L_x_4 - _Z13countWordsGPUPKcPii)
        .other          _Z13countWordsGPUPKcPii,@"STO_CUDA_ENTRY STV_DEFAULT"
_Z13countWordsGPUPKcPii:
.text._Z13countWordsGPUPKcPii:
[----:B------:R-:W-:Y:S01]  /*0000*/  LDC R1, c[0x0][0x37c] ;  /* 0x0000df00ff017b82 */ /* 0x000fe20000000800 */
[----:B------:R-:W0:Y:S07]  /*0010*/  S2R R0, SR_TID.X ;  /* 0x0000000000007919 */ /* 0x000e2e0000002100 */
[----:B------:R-:W0:Y:S01]  /*0020*/  S2UR UR4, SR_CTAID.X ;  /* 0x00000000000479c3 */ /* 0x000e220000002500 */
[----:B------:R-:W1:Y:S01]  /*0030*/  LDCU UR5, c[0x0][0x390] ;  /* 0x00007200ff0577ac */ /* 0x000e620008000800 */
[----:B------:R-:W-:Y:S01]  /*0040*/  BSSY.RECONVERGENT B0, `(.L_x_0) ;  /* 0x0000017000007945 */ /* 0x000fe20003800200 */
[----:B------:R-:W2:Y:S01]  /*0050*/  S2R R7, SR_LANEID ;  /* 0x0000000000077919 */ /* 0x000ea20000000000 */
[----:B------:R-:W-:Y:S01]  /*0060*/  IMAD.MOV.U32 R4, RZ, RZ, RZ ;  /* 0x000000ffff047224 */ /* 0x000fe200078e00ff */
[----:B------:R-:W3:Y:S03]  /*0070*/  LDCU.64 UR6, c[0x0][0x358] ;  /* 0x00006b00ff0677ac */ /* 0x000ee60008000a00 */
[----:B------:R-:W0:Y:S01]  /*0080*/  LDC R5, c[0x0][0x360] ;  /* 0x0000d800ff057b82 */ /* 0x000e220000000800 */
[----:B------:R-:W4:Y:S01]  /*0090*/  LDCU.64 UR8, c[0x0][0x380] ;  /* 0x00007000ff0877ac */ /* 0x000f220008000a00 */
[----:B0-----:R-:W-:-:S05]  /*00a0*/  IMAD R0, R5, UR4, R0 ;  /* 0x0000000405007c24 */ /* 0x001fca000f8e0200 */
[----:B-1----:R-:W-:-:S13]  /*00b0*/  ISETP.GE.AND P0, PT, R0, UR5, PT ;  /* 0x0000000500007c0c */ /* 0x002fda000bf06270 */
[----:B--234-:R-:W-:Y:S05]  /*00c0*/  @P0 BRA `(.L_x_1) ;  /* 0x0000000000380947 */ /* 0x01cfea0003800000 */
[----:B------:R-:W0:Y:S01]  /*00d0*/  LDCU UR4, c[0x0][0x370] ;  /* 0x00006e00ff0477ac */ /* 0x000e220008000800 */
[----:B------:R-:W-:Y:S02]  /*00e0*/  IMAD.MOV.U32 R4, RZ, RZ, RZ ;  /* 0x000000ffff047224 */ /* 0x000fe400078e00ff */
[----:B0-----:R-:W-:-:S07]  /*00f0*/  IMAD R5, R5, UR4, RZ ;  /* 0x0000000405057c24 */ /* 0x001fce000f8e02ff */
.L_x_2:
[----:B------:R-:W-:-:S04]  /*0100*/  IADD3 R2, P0, PT, R0, UR8, RZ ;  /* 0x0000000800027c10 */ /* 0x000fc8000ff1e0ff */
[----:B------:R-:W-:-:S05]  /*0110*/  LEA.HI.X.SX32 R3, R0, UR9, 0x1, P0 ;  /* 0x0000000900037c11 */ /* 0x000fca00080f0eff */
[----:B------:R-:W2:Y:S01]  /*0120*/  LDG.E.U8 R2, desc[UR6][R2.64] ;  /* 0x0000000602027981 */ /* 0x000ea2000c1e1100 */
[----:B------:R-:W-:Y:S01]  /*0130*/  IMAD.IADD R0, R5, 0x1, R0 ;  /* 0x0000000105007824 */ /* 0x000fe200078e0200 */
[----:B------:R-:W-:-:S04]  /*0140*/  IADD3 R6, PT, PT, R4, 0x1, RZ ;  /* 0x0000000104067810 */ /* 0x000fc80007ffe0ff */
[----:B------:R-:W-:Y:S02]  /*0150*/  ISETP.GE.AND P1, PT, R0, UR5, PT ;  /* 0x0000000500007c0c */ /* 0x000fe4000bf26270 */
[----:B--2---:R-:W-:-:S04]  /*0160*/  ISETP.NE.AND P0, PT, R2, 0xa, PT ;  /* 0x0000000a0200780c */ /* 0x004fc80003f05270 */
[----:B------:R-:W-:-:S13]  /*0170*/  ISETP.EQ.OR P0, PT, R2, 0x20, !P0 ;  /* 0x000000200200780c */ /* 0x000fda0004702670 */
[----:B------:R-:W-:-:S04]  /*0180*/  @!P0 IMAD.MOV R6, RZ, RZ, R4 ;  /* 0x000000ffff068224 */ /* 0x000fc800078e0204 */
[----:B------:R-:W-:Y:S01]  /*0190*/  IMAD.MOV.U32 R4, RZ, RZ, R6 ;  /* 0x000000ffff047224 */ /* 0x000fe200078e0006 */
[----:B------:R-:W-:Y:S06]  /*01a0*/  @!P1 BRA `(.L_x_2) ;  /* 0xfffffffc00d49947 */ /* 0x000fec000383ffff */
.L_x_1:
[----:B------:R-:W-:Y:S05]  /*01b0*/  BSYNC.RECONVERGENT B0 ;  /* 0x0000000000007941 */ /* 0x000fea0003800200 */
.L_x_0:
[----:B------:R-:W0:Y:S08]  /*01c0*/  REDUX.SUM UR10, R4 ;  /* 0x00000000040a73c4 */ /* 0x000e30000000c000 */
[----:B------:R-:W1:Y:S01]  /*01d0*/  LDC.64 R2, c[0x0][0x388] ;  /* 0x0000e200ff027b82 */ /* 0x000e620000000a00 */
[----:B------:R-:W-:Y:S02]  /*01e0*/  VOTEU.ANY UR4, UPT, PT ;  /* 0x0000000000047886 */ /* 0x000fe400038e0100 */
[----:B------:R-:W-:-:S06]  /*01f0*/  UFLO.U32 UR4, UR4 ;  /* 0x00000004000472bd */ /* 0x000fcc00080e0000 */
[----:B------:R-:W-:Y:S02]  /*0200*/  ISETP.EQ.U32.AND P0, PT, R7, UR4, PT ;  /* 0x0000000407007c0c */ /* 0x000fe4000bf02070 */
[----:B0-----:R-:W-:-:S11]  /*0210*/  MOV R5, UR10 ;  /* 0x0000000a00057c02 */ /* 0x001fd60008000f00 */
[----:B-1----:R-:W-:Y:S01]  /*0220*/  @P0 REDG.E.ADD.STRONG.GPU desc[UR6][R2.64], R5 ;  /* 0x000000050200098e */ /* 0x002fe2000c12e106 */
[----:B------:R-:W-:Y:S05]  /*0230*/  EXIT ;  /* 0x000000000000794d */ /* 0x000fea0003800000 */
.L_x_3:
[----:B------:R-:W-:-:S00]  /*0240*/  BRA `(.L_x_3) ;  /* 0xfffffffc00fc7947 */ /* 0x000fc0000383ffff */
[----:B------:R-:W-:-:S00]  /*0250*/  NOP ;  /* 0x0000000000007918 */ /* 0x000fc00000000000 */
        /* <DEDUP_REMOVED lines=10> */
.L_x_4:


//--------------------- .nv.shared.reserved.0     --------------------------
	.section	.nv.shared.reserved.0,"aw",@nobits
	.weak		__nv_reservedSMEM_offset_0_alias
	.size		__nv_reservedSMEM_offset_0_alias, 0, 64
	.other		__nv_reservedSMEM_offset_0_alias,@"STO_CUDA_RESERVED_SHARED STV_DEFAULT"
__nv_reservedSMEM_offset_0_alias:
	.zero		0
	.zero		64


//--------------------- .nv.constant0._Z13countWordsGPUPKcPii --------------------------
	.section	.nv.constant0._Z13countWordsGPUPKcPii,"a",@progbits
	.sectionflags	@""
	.align	4
.nv.constant0._Z13countWordsGPUPKcPii:
	.zero		916


//--------------------- SYMBOLS --------------------------

	.type		.nv.reservedSmem.offset0,@object
	.size		.nv.reservedSmem.offset0,0x4
